//
// Generated by NVIDIA NVVM Compiler
//
// Compiler Build ID: CL-36424714
// Cuda compilation tools, release 13.0, V13.0.88
// Based on NVVM 20.0.0
//

.version 9.0
.target sm_100
.address_size 64

	// .globl	_Z4axpyfPfS_

.visible .entry _Z4axpyfPfS_(
	.param .f32 _Z4axpyfPfS__param_0,
	.param .u64 .ptr .align 1 _Z4axpyfPfS__param_1,
	.param .u64 .ptr .align 1 _Z4axpyfPfS__param_2
)
{
	.reg .b32 	%r<5>;
	.reg .b32 	%f<5>;
	.reg .b64 	%rd<8>;

	ld.param.f32 	%f1, [_Z4axpyfPfS__param_0];
	ld.param.u64 	%rd1, [_Z4axpyfPfS__param_1];
	ld.param.u64 	%rd2, [_Z4axpyfPfS__param_2];
	cvta.to.global.u64 	%rd3, %rd2;
	cvta.to.global.u64 	%rd4, %rd1;
	mov.u32 	%r1, %ctaid.x;
	mov.u32 	%r2, %ntid.x;
	mov.u32 	%r3, %tid.x;
	mad.lo.s32 	%r4, %r1, %r2, %r3;
	mul.wide.s32 	%rd5, %r4, 4;
	add.s64 	%rd6, %rd4, %rd5;
	ld.global.f32 	%f2, [%rd6];
	add.s64 	%rd7, %rd3, %rd5;
	ld.global.f32 	%f3, [%rd7];
	fma.rn.f32 	%f4, %f1, %f2, %f3;
	st.global.f32 	[%rd7], %f4;
	ret;

}


// ===== COMPILED SASS (sm_100) =====

	.target	sm_100

	.elftype	@"ET_EXEC"


//--------------------- .note.nv.tkinfo           --------------------------
	.section	.note.nv.tkinfo,"",@"SHT_NOTE"
	.sectionflags	@"SHF_NOTE_NV_TKINFO"
	.tkinfo
        /*0018*/ 	.word	0x00000002
        /*0030*/ 	.string	""
        /*0030*/ 	.string	"ptxas"
        /*0030*/ 	.string	"Cuda compilation tools, release 13.0, V13.0.88"
        /*0030*/ 	.string	"Build cuda_13.0.r13.0/compiler.36424714_0"
        /*0030*/ 	.string	"-arch sm_100 -m 64 "



//--------------------- .note.nv.cuinfo           --------------------------
	.section	.note.nv.cuinfo,"",@"SHT_NOTE"
	.sectionflags	@"SHF_NOTE_NV_CUINFO"
        /*0018*/ 	.short	0x0002
        /*001a*/ 	.short	0x0064
        /*001c*/ 	.short	0x0082
	.zero		2


//--------------------- .nv.info                  --------------------------
	.section	.nv.info,"",@"SHT_CUDA_INFO"
	.align	4


	//----- nvinfo : EIATTR_REGCOUNT
	.align		4
        /*0000*/ 	.byte	0x04, 0x2f
        /*0002*/ 	.short	(.L_1 - .L_0)
	.align		4
.L_0:
        /*0004*/ 	.word	index@(_Z4axpyfPfS_)
        /*0008*/ 	.word	0x0000000a


	//----- nvinfo : EIATTR_FRAME_SIZE
	.align		4
.L_1:
        /*000c*/ 	.byte	0x04, 0x11
        /*000e*/ 	.short	(.L_3 - .L_2)
	.align		4
.L_2:
        /*0010*/ 	.word	index@(_Z4axpyfPfS_)
        /*0014*/ 	.word	0x00000000


	//----- nvinfo : EIATTR_MIN_STACK_SIZE
	.align		4
.L_3:
        /*0018*/ 	.byte	0x04, 0x12
        /*001a*/ 	.short	(.L_5 - .L_4)
	.align		4
.L_4:
        /*001c*/ 	.word	index@(_Z4axpyfPfS_)
        /*0020*/ 	.word	0x00000000
.L_5:


//--------------------- .nv.compat                --------------------------
	.section	.nv.compat,"",@"SHT_CUDA_COMPAT_INFO"
	.align	4
        /*0000*/ 	.byte	0x02, 0x09, 0x00, 0x00, 0x02, 0x02, 0x01, 0x00, 0x02, 0x05, 0x05, 0x00, 0x03, 0x07, 0x01, 0x01
        /*0010*/ 	.byte	0x02, 0x03, 0x00, 0x00, 0x02, 0x06, 0x01, 0x00, 0x04, 0x0b, 0x08, 0x00, 0x09, 0x00, 0x00, 0x00
        /*0020*/ 	.byte	0x00, 0x00, 0x00, 0x00


//--------------------- .nv.info._Z4axpyfPfS_     --------------------------
	.section	.nv.info._Z4axpyfPfS_,"",@"SHT_CUDA_INFO"
	.sectionflags	@""
	.align	4


	//----- nvinfo : EIATTR_CUDA_API_VERSION
	.align		4
        /*0000*/ 	.byte	0x04, 0x37
        /*0002*/ 	.short	(.L_7 - .L_6)
.L_6:
        /*0004*/ 	.word	0x00000082


	//----- nvinfo : EIATTR_KPARAM_INFO
	.align		4
.L_7:
        /*0008*/ 	.byte	0x04, 0x17
        /*000a*/ 	.short	(.L_9 - .L_8)
.L_8:
        /*000c*/ 	.word	0x00000000
        /*0010*/ 	.short	0x0002
        /*0012*/ 	.short	0x0010
        /*0014*/ 	.byte	0x00, 0xf5, 0x21, 0x00


	//----- nvinfo : EIATTR_KPARAM_INFO
	.align		4
.L_9:
        /*0018*/ 	.byte	0x04, 0x17
        /*001a*/ 	.short	(.L_11 - .L_10)
.L_10:
        /*001c*/ 	.word	0x00000000
        /*0020*/ 	.short	0x0001
        /*0022*/ 	.short	0x0008
        /*0024*/ 	.byte	0x00, 0xf5, 0x21, 0x00


	//----- nvinfo : EIATTR_KPARAM_INFO
	.align		4
.L_11:
        /*0028*/ 	.byte	0x04, 0x17
        /*002a*/ 	.short	(.L_13 - .L_12)
.L_12:
        /*002c*/ 	.word	0x00000000
        /*0030*/ 	.short	0x0000
        /*0032*/ 	.short	0x0000
        /*0034*/ 	.byte	0x00, 0xf0, 0x11, 0x00


	//----- nvinfo : EIATTR_SPARSE_MMA_MASK
	.align		4
.L_13:
        /*0038*/ 	.byte	0x03, 0x50
        /*003a*/ 	.short	0x0000


	//----- nvinfo : EIATTR_MAXREG_COUNT
	.align		4
        /*003c*/ 	.byte	0x03, 0x1b
        /*003e*/ 	.short	0x00ff


	//----- nvinfo : EIATTR_MERCURY_ISA_VERSION
	.align		4
        /*0040*/ 	.byte	0x03, 0x5f
        /*0042*/ 	.short	0x0101


	//----- nvinfo : EIATTR_VRC_CTA_INIT_COUNT
	.align		4
        /*0044*/ 	.byte	0x02, 0x4a
	.zero		1
	.zero		1


	//----- nvinfo : EIATTR_EXIT_INSTR_OFFSETS
	.align		4
        /*0048*/ 	.byte	0x04, 0x1c
        /*004a*/ 	.short	(.L_15 - .L_14)


	//   ....[0]....
.L_14:
        /*004c*/ 	.word	0x000000f0


	//----- nvinfo : EIATTR_CBANK_PARAM_SIZE
	.align		4
.L_15:
        /*0050*/ 	.byte	0x03, 0x19
        /*0052*/ 	.short	0x0018


	//----- nvinfo : EIATTR_PARAM_CBANK
	.align		4
        /*0054*/ 	.byte	0x04, 0x0a
        /*0056*/ 	.short	(.L_17 - .L_16)
	.align		4
.L_16:
        /*0058*/ 	.word	index@(.nv.constant0._Z4axpyfPfS_)
        /*005c*/ 	.short	0x0380
        /*005e*/ 	.short	0x0018


	//----- nvinfo : EIATTR_SW_WAR
	.align		4
.L_17:
        /*0060*/ 	.byte	0x04, 0x36
        /*0062*/ 	.short	(.L_19 - .L_18)
.L_18:
        /*0064*/ 	.word	0x00000008
.L_19:


//--------------------- .nv.callgraph             --------------------------
	.section	.nv.callgraph,"",@"SHT_CUDA_CALLGRAPH"
	.align	4
	.sectionentsize	8
	.align		4
        /*0000*/ 	.word	0x00000000
	.align		4
        /*0004*/ 	.word	0xffffffff
	.align		4
        /*0008*/ 	.word	0x00000000
	.align		4
        /*000c*/ 	.word	0xfffffffe
	.align		4
        /*0010*/ 	.word	0x00000000
	.align		4
        /*0014*/ 	.word	0xfffffffd
	.align		4
        /*0018*/ 	.word	0x00000000
	.align		4
        /*001c*/ 	.word	0xfffffffc


//--------------------- .text._Z4axpyfPfS_        --------------------------
	.section	.text._Z4axpyfPfS_,"ax",@progbits
	.align	128
        .global         _Z4axpyfPfS_
        .type           _Z4axpyfPfS_,@function
        .size           _Z4axpyfPfS_,(.L_x_1 - _Z4axpyfPfS_)
        .other          _Z4axpyfPfS_,@"STO_CUDA_ENTRY STV_DEFAULT"
_Z4axpyfPfS_:
.text._Z4axpyfPfS_:
[----:B------:R-:W-:Y:S01]  /*0000*/  LDC R1, c[0x0][0x37c] ;  /* 0x0000df00ff017b82 */ /* 0x000fe20000000800 */
[----:B------:R-:W0:Y:S07]  /*0010*/  S2R R0, SR_TID.X ;  /* 0x0000000000007919 */ /* 0x000e2e0000002100 */
[----:B------:R-:W0:Y:S01]  /*0020*/  S2UR UR6, SR_CTAID.X ;  /* 0x00000000000679c3 */ /* 0x000e220000002500 */
[----:B------:R-:W1:Y:S07]  /*0030*/  LDCU.64 UR4, c[0x0][0x358] ;  /* 0x00006b00ff0477ac */ /* 0x000e6e0008000a00 */
[----:B------:R-:W0:Y:S08]  /*0040*/  LDC R7, c[0x0][0x360] ;  /* 0x0000d800ff077b82 */ /* 0x000e300000000800 */
[----:B------:R-:W2:Y:S08]  /*0050*/  LDC.64 R2, c[0x0][0x388] ;  /* 0x0000e200ff027b82 */ /* 0x000eb00000000a00 */
[----:B------:R-:W3:Y:S01]  /*0060*/  LDC.64 R4, c[0x0][0x390] ;  /* 0x0000e400ff047b82 */ /* 0x000ee20000000a00 */
[----:B0-----:R-:W-:Y:S01]  /*0070*/  IMAD R7, R7, UR6, R0 ;  /* 0x0000000607077c24 */ /* 0x001fe2000f8e0200 */
[----:B------:R-:W0:Y:S03]  /*0080*/  LDCU UR6, c[0x0][0x380] ;  /* 0x00007000ff0677ac */ /* 0x000e260008000800 */
[----:B--2---:R-:W-:-:S06]  /*0090*/  IMAD.WIDE R2, R7, 0x4, R2 ;  /* 0x0000000407027825 */ /* 0x004fcc00078e0202 */
[----:B-1----:R-:W0:Y:S01]  /*00a0*/  LDG.E R2, desc[UR4][R2.64] ;  /* 0x0000000402027981 */ /* 0x002e22000c1e1900 */
[----:B---3--:R-:W-:-:S05]  /*00b0*/  IMAD.WIDE R4, R7, 0x4, R4 ;  /* 0x0000000407047825 */ /* 0x008fca00078e0204 */
[----:B------:R-:W0:Y:S02]  /*00c0*/  LDG.E R7, desc[UR4][R4.64] ;  /* 0x0000000404077981 */ /* 0x000e24000c1e1900 */
[----:B0-----:R-:W-:-:S05]  /*00d0*/  FFMA R7, R2, UR6, R7 ;  /* 0x0000000602077c23 */ /* 0x001fca0008000007 */
[----:B------:R-:W-:Y:S01]  /*00e0*/  STG.E desc[UR4][R4.64], R7 ;  /* 0x0000000704007986 */ /* 0x000fe2000c101904 */
[----:B------:R-:W-:Y:S05]  /*00f0*/  EXIT ;  /* 0x000000000000794d */ /* 0x000fea0003800000 */
.L_x_0:
[----:B------:R-:W-:-:S00]  /*0100*/  BRA `(.L_x_0) ;  /* 0xfffffffc00fc7947 */ /* 0x000fc0000383ffff */
[----:B------:R-:W-:-:S00]  /*0110*/  NOP ;  /* 0x0000000000007918 */ /* 0x000fc00000000000 */
        /* <DEDUP_REMOVED lines=14> */
.L_x_1:


//--------------------- .nv.shared.reserved.0     --------------------------
	.section	.nv.shared.reserved.0,"aw",@nobits
	.weak		__nv_reservedSMEM_offset_0_alias
	.size		__nv_reservedSMEM_offset_0_alias, 0, 64
	.other		__nv_reservedSMEM_offset_0_alias,@"STO_CUDA_RESERVED_SHARED STV_DEFAULT"
__nv_reservedSMEM_offset_0_alias:
	.zero		0
	.zero		64


//--------------------- .nv.constant0._Z4axpyfPfS_ --------------------------
	.section	.nv.constant0._Z4axpyfPfS_,"a",@progbits
	.sectionflags	@""
	.align	4
.nv.constant0._Z4axpyfPfS_:
	.zero		920


//--------------------- SYMBOLS --------------------------

	.type		.nv.reservedSmem.offset0,@object
	.size		.nv.reservedSmem.offset0,0x4
